//
// Generated by NVIDIA NVVM Compiler
//
// Compiler Build ID: CL-36424714
// Cuda compilation tools, release 13.0, V13.0.88
// Based on NVVM 20.0.0
//

.version 9.0
.target sm_100
.address_size 64

	// .globl	_Z3dotPiS_S_ii
.extern .func  (.param .b32 func_retval0) vprintf
(
	.param .b64 vprintf_param_0,
	.param .b64 vprintf_param_1
)
;
.global .align 1 .b8 $str[3] = {37, 100};

.visible .entry _Z3dotPiS_S_ii(
	.param .u64 .ptr .align 1 _Z3dotPiS_S_ii_param_0,
	.param .u64 .ptr .align 1 _Z3dotPiS_S_ii_param_1,
	.param .u64 .ptr .align 1 _Z3dotPiS_S_ii_param_2,
	.param .u32 _Z3dotPiS_S_ii_param_3,
	.param .u32 _Z3dotPiS_S_ii_param_4
)
{
	.reg .b32 	%r<5>;
	.reg .b64 	%rd<11>;

	ld.param.u64 	%rd1, [_Z3dotPiS_S_ii_param_0];
	ld.param.u64 	%rd2, [_Z3dotPiS_S_ii_param_1];
	ld.param.u64 	%rd3, [_Z3dotPiS_S_ii_param_2];
	cvta.to.global.u64 	%rd4, %rd3;
	cvta.to.global.u64 	%rd5, %rd2;
	cvta.to.global.u64 	%rd6, %rd1;
	mov.u32 	%r1, %tid.x;
	mul.wide.u32 	%rd7, %r1, 4;
	add.s64 	%rd8, %rd6, %rd7;
	ld.global.u32 	%r2, [%rd8];
	add.s64 	%rd9, %rd5, %rd7;
	ld.global.u32 	%r3, [%rd9];
	mul.lo.s32 	%r4, %r3, %r2;
	add.s64 	%rd10, %rd4, %rd7;
	st.global.u32 	[%rd10], %r4;
	ret;

}
	// .globl	_Z3redPi
.visible .entry _Z3redPi(
	.param .u64 .ptr .align 1 _Z3redPi_param_0
)
{
	.local .align 8 .b8 	__local_depot1[8];
	.reg .b64 	%SP;
	.reg .b64 	%SPL;
	.reg .pred 	%p<6>;
	.reg .b32 	%r<16>;
	.reg .b64 	%rd<11>;

	mov.u64 	%SPL, __local_depot1;
	cvta.local.u64 	%SP, %SPL;
	ld.param.u64 	%rd2, [_Z3redPi_param_0];
	add.u64 	%rd3, %SP, 0;
	add.u64 	%rd4, %SPL, 0;
	mov.u32 	%r1, %tid.x;
	mov.u32 	%r2, %ntid.x;
	st.local.u32 	[%rd4], %r2;
	mov.u64 	%rd5, $str;
	cvta.global.u64 	%rd6, %rd5;
	{ // callseq 0, 0
	.param .b64 param0;
	st.param.b64 	[param0], %rd6;
	.param .b64 param1;
	st.param.b64 	[param1], %rd3;
	.param .b32 retval0;
	call.uni (retval0), 
	vprintf, 
	(
	param0, 
	param1
	);
	ld.param.b32 	%r5, [retval0];
	} // callseq 0
	setp.lt.u32 	%p1, %r2, 2;
	@%p1 bra 	$L__BB1_5;
	cvta.to.global.u64 	%rd7, %rd2;
	mul.wide.u32 	%rd8, %r1, 4;
	add.s64 	%rd1, %rd7, %rd8;
	mov.b32 	%r15, 1;
$L__BB1_2:
	shl.b32 	%r4, %r15, 1;
	add.s32 	%r8, %r4, 1023;
	and.b32  	%r10, %r8, %r1;
	setp.ne.s32 	%p2, %r10, 0;
	add.s32 	%r11, %r15, %r1;
	setp.ge.u32 	%p3, %r11, %r2;
	or.pred  	%p4, %p2, %p3;
	@%p4 bra 	$L__BB1_4;
	mul.wide.s32 	%rd9, %r15, 4;
	add.s64 	%rd10, %rd1, %rd9;
	ld.global.u32 	%r12, [%rd10];
	ld.global.u32 	%r13, [%rd1];
	add.s32 	%r14, %r13, %r12;
	st.global.u32 	[%rd1], %r14;
$L__BB1_4:
	setp.lt.u32 	%p5, %r4, %r2;
	mov.u32 	%r15, %r4;
	@%p5 bra 	$L__BB1_2;
$L__BB1_5:
	ret;

}


// ===== COMPILED SASS (sm_100) =====

	.target	sm_100

	.elftype	@"ET_EXEC"


//--------------------- .note.nv.tkinfo           --------------------------
	.section	.note.nv.tkinfo,"",@"SHT_NOTE"
	.sectionflags	@"SHF_NOTE_NV_TKINFO"
	.tkinfo
        /*0018*/ 	.word	0x00000002
        /*0030*/ 	.string	""
        /*0030*/ 	.string	"ptxas"
        /*0030*/ 	.string	"Cuda compilation tools, release 13.0, V13.0.88"
        /*0030*/ 	.string	"Build cuda_13.0.r13.0/compiler.36424714_0"
        /*0030*/ 	.string	"-arch sm_100 -m 64 "



//--------------------- .note.nv.cuinfo           --------------------------
	.section	.note.nv.cuinfo,"",@"SHT_NOTE"
	.sectionflags	@"SHF_NOTE_NV_CUINFO"
        /*0018*/ 	.short	0x0002
        /*001a*/ 	.short	0x0064
        /*001c*/ 	.short	0x0082
	.zero		2


//--------------------- .nv.info                  --------------------------
	.section	.nv.info,"",@"SHT_CUDA_INFO"
	.align	4


	//----- nvinfo : EIATTR_REGCOUNT
	.align		4
        /*0000*/ 	.byte	0x04, 0x2f
        /*0002*/ 	.short	(.L_2 - .L_1)
	.align		4
.L_1:
        /*0004*/ 	.word	index@(_Z3dotPiS_S_ii)
        /*0008*/ 	.word	0x0000000c


	//----- nvinfo : EIATTR_FRAME_SIZE
	.align		4
.L_2:
        /*000c*/ 	.byte	0x04, 0x11
        /*000e*/ 	.short	(.L_4 - .L_3)
	.align		4
.L_3:
        /*0010*/ 	.word	index@(_Z3dotPiS_S_ii)
        /*0014*/ 	.word	0x00000000


	//----- nvinfo : EIATTR_REGCOUNT
	.align		4
.L_4:
        /*0018*/ 	.byte	0x04, 0x2f
        /*001a*/ 	.short	(.L_6 - .L_5)
	.align		4
.L_5:
        /*001c*/ 	.word	index@(_Z3redPi)
        /*0020*/ 	.word	0x00000018


	//----- nvinfo : EIATTR_FRAME_SIZE
	.align		4
.L_6:
        /*0024*/ 	.byte	0x04, 0x11
        /*0026*/ 	.short	(.L_8 - .L_7)
	.align		4
.L_7:
        /*0028*/ 	.word	index@(_Z3redPi)
        /*002c*/ 	.word	0x00000008


	//----- nvinfo : EIATTR_MIN_STACK_SIZE
	.align		4
.L_8:
        /*0030*/ 	.byte	0x04, 0x12
        /*0032*/ 	.short	(.L_10 - .L_9)
	.align		4
.L_9:
        /*0034*/ 	.word	index@(_Z3redPi)
        /*0038*/ 	.word	0x00000008


	//----- nvinfo : EIATTR_MIN_STACK_SIZE
	.align		4
.L_10:
        /*003c*/ 	.byte	0x04, 0x12
        /*003e*/ 	.short	(.L_12 - .L_11)
	.align		4
.L_11:
        /*0040*/ 	.word	index@(_Z3dotPiS_S_ii)
        /*0044*/ 	.word	0x00000000
.L_12:


//--------------------- .nv.compat                --------------------------
	.section	.nv.compat,"",@"SHT_CUDA_COMPAT_INFO"
	.align	4
        /*0000*/ 	.byte	0x02, 0x09, 0x00, 0x00, 0x02, 0x02, 0x01, 0x00, 0x02, 0x05, 0x05, 0x00, 0x03, 0x07, 0x01, 0x01
        /*0010*/ 	.byte	0x02, 0x03, 0x00, 0x00, 0x02, 0x06, 0x01, 0x00, 0x04, 0x0b, 0x08, 0x00, 0x09, 0x00, 0x00, 0x00
        /*0020*/ 	.byte	0x00, 0x00, 0x00, 0x00


//--------------------- .nv.info._Z3redPi         --------------------------
	.section	.nv.info._Z3redPi,"",@"SHT_CUDA_INFO"
	.sectionflags	@""
	.align	4


	//----- nvinfo : EIATTR_CUDA_API_VERSION
	.align		4
        /*0000*/ 	.byte	0x04, 0x37
        /*0002*/ 	.short	(.L_14 - .L_13)
.L_13:
        /*0004*/ 	.word	0x00000082


	//----- nvinfo : EIATTR_KPARAM_INFO
	.align		4
.L_14:
        /*0008*/ 	.byte	0x04, 0x17
        /*000a*/ 	.short	(.L_16 - .L_15)
.L_15:
        /*000c*/ 	.word	0x00000000
        /*0010*/ 	.short	0x0000
        /*0012*/ 	.short	0x0000
        /*0014*/ 	.byte	0x00, 0xf5, 0x21, 0x00


	//----- nvinfo : EIATTR_SPARSE_MMA_MASK
	.align		4
.L_16:
        /*0018*/ 	.byte	0x03, 0x50
        /*001a*/ 	.short	0x0000


	//----- nvinfo : EIATTR_MAXREG_COUNT
	.align		4
        /*001c*/ 	.byte	0x03, 0x1b
        /*001e*/ 	.short	0x00ff


	//----- nvinfo : EIATTR_EXTERNS
	.align		4
        /*0020*/ 	.byte	0x04, 0x0f
        /*0022*/ 	.short	(.L_18 - .L_17)


	//   ....[0]....
	.align		4
.L_17:
        /*0024*/ 	.word	index@(vprintf)


	//----- nvinfo : EIATTR_MERCURY_ISA_VERSION
	.align		4
.L_18:
        /*0028*/ 	.byte	0x03, 0x5f
        /*002a*/ 	.short	0x0101


	//----- nvinfo : EIATTR_VRC_CTA_INIT_COUNT
	.align		4
        /*002c*/ 	.byte	0x02, 0x4a
	.zero		1
	.zero		1


	//----- nvinfo : EIATTR_SYSCALL_OFFSETS
	.align		4
        /*0030*/ 	.byte	0x04, 0x46
        /*0032*/ 	.short	(.L_20 - .L_19)


	//   ....[0]....
.L_19:
        /*0034*/ 	.word	0x000000e0


	//----- nvinfo : EIATTR_EXIT_INSTR_OFFSETS
	.align		4
.L_20:
        /*0038*/ 	.byte	0x04, 0x1c
        /*003a*/ 	.short	(.L_22 - .L_21)


	//   ....[0]....
.L_21:
        /*003c*/ 	.word	0x00000100


	//   ....[1]....
        /*0040*/ 	.word	0x000002a0


	//----- nvinfo : EIATTR_CRS_STACK_SIZE
	.align		4
.L_22:
        /*0044*/ 	.byte	0x04, 0x1e
        /*0046*/ 	.short	(.L_24 - .L_23)
.L_23:
        /*0048*/ 	.word	0x00000000


	//----- nvinfo : EIATTR_CBANK_PARAM_SIZE
	.align		4
.L_24:
        /*004c*/ 	.byte	0x03, 0x19
        /*004e*/ 	.short	0x0008


	//----- nvinfo : EIATTR_PARAM_CBANK
	.align		4
        /*0050*/ 	.byte	0x04, 0x0a
        /*0052*/ 	.short	(.L_26 - .L_25)
	.align		4
.L_25:
        /*0054*/ 	.word	index@(.nv.constant0._Z3redPi)
        /*0058*/ 	.short	0x0380
        /*005a*/ 	.short	0x0008


	//----- nvinfo : EIATTR_SW_WAR
	.align		4
.L_26:
        /*005c*/ 	.byte	0x04, 0x36
        /*005e*/ 	.short	(.L_28 - .L_27)
.L_27:
        /*0060*/ 	.word	0x00000008
.L_28:


//--------------------- .nv.info._Z3dotPiS_S_ii   --------------------------
	.section	.nv.info._Z3dotPiS_S_ii,"",@"SHT_CUDA_INFO"
	.sectionflags	@""
	.align	4


	//----- nvinfo : EIATTR_CUDA_API_VERSION
	.align		4
        /*0000*/ 	.byte	0x04, 0x37
        /*0002*/ 	.short	(.L_30 - .L_29)
.L_29:
        /*0004*/ 	.word	0x00000082


	//----- nvinfo : EIATTR_KPARAM_INFO
	.align		4
.L_30:
        /*0008*/ 	.byte	0x04, 0x17
        /*000a*/ 	.short	(.L_32 - .L_31)
.L_31:
        /*000c*/ 	.word	0x00000000
        /*0010*/ 	.short	0x0004
        /*0012*/ 	.short	0x001c
        /*0014*/ 	.byte	0x00, 0xf0, 0x11, 0x00


	//----- nvinfo : EIATTR_KPARAM_INFO
	.align		4
.L_32:
        /*0018*/ 	.byte	0x04, 0x17
        /*001a*/ 	.short	(.L_34 - .L_33)
.L_33:
        /*001c*/ 	.word	0x00000000
        /*0020*/ 	.short	0x0003
        /*0022*/ 	.short	0x0018
        /*0024*/ 	.byte	0x00, 0xf0, 0x11, 0x00


	//----- nvinfo : EIATTR_KPARAM_INFO
	.align		4
.L_34:
        /*0028*/ 	.byte	0x04, 0x17
        /*002a*/ 	.short	(.L_36 - .L_35)
.L_35:
        /*002c*/ 	.word	0x00000000
        /*0030*/ 	.short	0x0002
        /*0032*/ 	.short	0x0010
        /*0034*/ 	.byte	0x00, 0xf5, 0x21, 0x00


	//----- nvinfo : EIATTR_KPARAM_INFO
	.align		4
.L_36:
        /*0038*/ 	.byte	0x04, 0x17
        /*003a*/ 	.short	(.L_38 - .L_37)
.L_37:
        /*003c*/ 	.word	0x00000000
        /*0040*/ 	.short	0x0001
        /*0042*/ 	.short	0x0008
        /*0044*/ 	.byte	0x00, 0xf5, 0x21, 0x00


	//----- nvinfo : EIATTR_KPARAM_INFO
	.align		4
.L_38:
        /*0048*/ 	.byte	0x04, 0x17
        /*004a*/ 	.short	(.L_40 - .L_39)
.L_39:
        /*004c*/ 	.word	0x00000000
        /*0050*/ 	.short	0x0000
        /*0052*/ 	.short	0x0000
        /*0054*/ 	.byte	0x00, 0xf5, 0x21, 0x00


	//----- nvinfo : EIATTR_SPARSE_MMA_MASK
	.align		4
.L_40:
        /*0058*/ 	.byte	0x03, 0x50
        /*005a*/ 	.short	0x0000


	//----- nvinfo : EIATTR_MAXREG_COUNT
	.align		4
        /*005c*/ 	.byte	0x03, 0x1b
        /*005e*/ 	.short	0x00ff


	//----- nvinfo : EIATTR_MERCURY_ISA_VERSION
	.align		4
        /*0060*/ 	.byte	0x03, 0x5f
        /*0062*/ 	.short	0x0101


	//----- nvinfo : EIATTR_VRC_CTA_INIT_COUNT
	.align		4
        /*0064*/ 	.byte	0x02, 0x4a
	.zero		1
	.zero		1


	//----- nvinfo : EIATTR_EXIT_INSTR_OFFSETS
	.align		4
        /*0068*/ 	.byte	0x04, 0x1c
        /*006a*/ 	.short	(.L_42 - .L_41)


	//   ....[0]....
.L_41:
        /*006c*/ 	.word	0x000000d0


	//----- nvinfo : EIATTR_CBANK_PARAM_SIZE
	.align		4
.L_42:
        /*0070*/ 	.byte	0x03, 0x19
        /*0072*/ 	.short	0x0020


	//----- nvinfo : EIATTR_PARAM_CBANK
	.align		4
        /*0074*/ 	.byte	0x04, 0x0a
        /*0076*/ 	.short	(.L_44 - .L_43)
	.align		4
.L_43:
        /*0078*/ 	.word	index@(.nv.constant0._Z3dotPiS_S_ii)
        /*007c*/ 	.short	0x0380
        /*007e*/ 	.short	0x0020


	//----- nvinfo : EIATTR_SW_WAR
	.align		4
.L_44:
        /*0080*/ 	.byte	0x04, 0x36
        /*0082*/ 	.short	(.L_46 - .L_45)
.L_45:
        /*0084*/ 	.word	0x00000008
.L_46:


//--------------------- .nv.callgraph             --------------------------
	.section	.nv.callgraph,"",@"SHT_CUDA_CALLGRAPH"
	.align	4
	.sectionentsize	8
	.align		4
        /*0000*/ 	.word	0x00000000
	.align		4
        /*0004*/ 	.word	0xffffffff
	.align		4
        /*0008*/ 	.word	index@(_Z3redPi)
	.align		4
        /*000c*/ 	.word	index@(vprintf)
	.align		4
        /*0010*/ 	.word	0x00000000
	.align		4
        /*0014*/ 	.word	0xfffffffe
	.align		4
        /*0018*/ 	.word	0x00000000
	.align		4
        /*001c*/ 	.word	0xfffffffd
	.align		4
        /*0020*/ 	.word	0x00000000
	.align		4
        /*0024*/ 	.word	0xfffffffc


//--------------------- .nv.constant4             --------------------------
	.section	.nv.constant4,"a",@progbits
	.align	8
	.align		8
.nv.constant4:
        /*0000*/ 	.dword	vprintf
	.align		8
        /*0008*/ 	.dword	$str


//--------------------- .text._Z3redPi            --------------------------
	.section	.text._Z3redPi,"ax",@progbits
	.align	128
        .global         _Z3redPi
        .type           _Z3redPi,@function
        .size           _Z3redPi,(.L_x_6 - _Z3redPi)
        .other          _Z3redPi,@"STO_CUDA_ENTRY STV_DEFAULT"
_Z3redPi:
.text._Z3redPi:
[----:B------:R-:W0:Y:S01]  /*0000*/  LDC R1, c[0x0][0x37c] ;  /* 0x0000df00ff017b82 */ /* 0x000e220000000800 */
[----:B------:R-:W1:Y:S07]  /*0010*/  LDCU UR5, c[0x0][0x2fc] ;  /* 0x00005f80ff0577ac */ /* 0x000e6e0008000800 */
[----:B------:R-:W2:Y:S01]  /*0020*/  LDC R2, c[0x0][0x360] ;  /* 0x0000d800ff027b82 */ /* 0x000ea20000000800 */
[----:B0-----:R-:W-:Y:S01]  /*0030*/  VIADD R1, R1, 0xfffffff8 ;  /* 0xfffffff801017836 */ /* 0x001fe20000000000 */
[----:B------:R-:W-:Y:S01]  /*0040*/  MOV R0, 0x0 ;  /* 0x0000000000007802 */ /* 0x000fe20000000f00 */
[----:B------:R-:W0:Y:S01]  /*0050*/  LDCU UR4, c[0x0][0x2f8] ;  /* 0x00005f00ff0477ac */ /* 0x000e220008000800 */
[----:B------:R-:W3:Y:S04]  /*0060*/  LDCU.64 UR6, c[0x4][0x8] ;  /* 0x01000100ff0677ac */ /* 0x000ee80008000a00 */
[----:B------:R4:W4:Y:S01]  /*0070*/  LDC.64 R8, c[0x4][R0] ;  /* 0x0100000000087b82 */ /* 0x0009220000000a00 */
[----:B0-----:R-:W-:Y:S01]  /*0080*/  IADD3 R6, P0, PT, R1, UR4, RZ ;  /* 0x0000000401067c10 */ /* 0x001fe2000ff1e0ff */
[----:B--2---:R0:W-:Y:S01]  /*0090*/  STL [R1], R2 ;  /* 0x0000000201007387 */ /* 0x0041e20000100800 */
[----:B---3--:R-:W-:-:S02]  /*00a0*/  IMAD.U32 R4, RZ, RZ, UR6 ;  /* 0x00000006ff047e24 */ /* 0x008fc4000f8e00ff */
[----:B------:R-:W-:Y:S02]  /*00b0*/  IMAD.U32 R5, RZ, RZ, UR7 ;  /* 0x00000007ff057e24 */ /* 0x000fe4000f8e00ff */
[----:B-1----:R-:W-:-:S07]  /*00c0*/  IMAD.X R7, RZ, RZ, UR5, P0 ;  /* 0x00000005ff077e24 */ /* 0x002fce00080e06ff */
[----:B------:R-:W-:-:S07]  /*00d0*/  LEPC R20, `(.L_x_0) ;  /* 0x000000001014794e */ /* 0x000fce0000000000 */
[----:B0---4-:R-:W-:Y:S05]  /*00e0*/  CALL.ABS.NOINC R8 ;  /* 0x0000000008007343 */ /* 0x011fea0003c00000 */
.L_x_0:
[----:B------:R-:W-:-:S13]  /*00f0*/  ISETP.GE.U32.AND P0, PT, R2, 0x2, PT ;  /* 0x000000020200780c */ /* 0x000fda0003f06070 */
[----:B------:R-:W-:Y:S05]  /*0100*/  @!P0 EXIT ;  /* 0x000000000000894d */ /* 0x000fea0003800000 */
[----:B------:R-:W0:Y:S01]  /*0110*/  S2R R9, SR_TID.X ;  /* 0x0000000000097919 */ /* 0x000e220000002100 */
[----:B------:R-:W0:Y:S01]  /*0120*/  LDC.64 R4, c[0x0][0x380] ;  /* 0x0000e000ff047b82 */ /* 0x000e220000000a00 */
[----:B------:R-:W-:-:S07]  /*0130*/  IMAD.MOV.U32 R3, RZ, RZ, 0x1 ;  /* 0x00000001ff037424 */ /* 0x000fce00078e00ff */
[----:B------:R-:W1:Y:S01]  /*0140*/  LDC.64 R12, c[0x0][0x358] ;  /* 0x0000d600ff0c7b82 */ /* 0x000e620000000a00 */
[----:B0-----:R-:W-:-:S07]  /*0150*/  IMAD.WIDE.U32 R4, R9, 0x4, R4 ;  /* 0x0000000409047825 */ /* 0x001fce00078e0004 */
.L_x_3:
[C---:B------:R-:W-:Y:S01]  /*0160*/  SHF.L.U32 R11, R3.reuse, 0x1, RZ ;  /* 0x00000001030b7819 */ /* 0x040fe200000006ff */
[----:B------:R-:W-:Y:S01]  /*0170*/  IMAD.IADD R7, R3, 0x1, R9 ;  /* 0x0000000103077824 */ /* 0x000fe200078e0209 */
[----:B------:R-:W-:Y:S02]  /*0180*/  BSSY.RECONVERGENT B0, `(.L_x_1) ;  /* 0x000000f000007945 */ /* 0x000fe40003800200 */
[C---:B------:R-:W-:Y:S01]  /*0190*/  ISETP.GE.U32.AND P1, PT, R11.reuse, R2, PT ;  /* 0x000000020b00720c */ /* 0x040fe20003f26070 */
[----:B------:R-:W-:-:S05]  /*01a0*/  VIADD R0, R11, 0x3ff ;  /* 0x000003ff0b007836 */ /* 0x000fca0000000000 */
[----:B------:R-:W-:-:S04]  /*01b0*/  LOP3.LUT P0, RZ, R0, R9, RZ, 0xc0, !PT ;  /* 0x0000000900ff7212 */ /* 0x000fc8000780c0ff */
[----:B------:R-:W-:-:S13]  /*01c0*/  ISETP.GE.U32.OR P0, PT, R7, R2, P0 ;  /* 0x000000020700720c */ /* 0x000fda0000706470 */
[----:B------:R-:W-:Y:S05]  /*01d0*/  @P0 BRA `(.L_x_2) ;  /* 0x0000000000240947 */ /* 0x000fea0003800000 */
[C---:B-1----:R-:W-:Y:S01]  /*01e0*/  R2UR UR4, R12.reuse ;  /* 0x000000000c0472ca */ /* 0x042fe200000e0000 */
[----:B------:R-:W-:Y:S01]  /*01f0*/  IMAD.WIDE R6, R3, 0x4, R4 ;  /* 0x0000000403067825 */ /* 0x000fe200078e0204 */
[C---:B------:R-:W-:Y:S02]  /*0200*/  R2UR UR5, R13.reuse ;  /* 0x000000000d0572ca */ /* 0x040fe400000e0000 */
[----:B------:R-:W-:Y:S02]  /*0210*/  R2UR UR6, R12 ;  /* 0x000000000c0672ca */ /* 0x000fe400000e0000 */
[----:B------:R-:W-:-:S09]  /*0220*/  R2UR UR7, R13 ;  /* 0x000000000d0772ca */ /* 0x000fd200000e0000 */
[----:B------:R-:W2:Y:S04]  /*0230*/  LDG.E R6, desc[UR4][R6.64] ;  /* 0x0000000406067981 */ /* 0x000ea8000c1e1900 */
[----:B------:R-:W2:Y:S02]  /*0240*/  LDG.E R3, desc[UR6][R4.64] ;  /* 0x0000000604037981 */ /* 0x000ea4000c1e1900 */
[----:B--2---:R-:W-:-:S05]  /*0250*/  IADD3 R3, PT, PT, R6, R3, RZ ;  /* 0x0000000306037210 */ /* 0x004fca0007ffe0ff */
[----:B------:R0:W-:Y:S02]  /*0260*/  STG.E desc[UR4][R4.64], R3 ;  /* 0x0000000304007986 */ /* 0x0001e4000c101904 */
.L_x_2:
[----:B------:R-:W-:Y:S05]  /*0270*/  BSYNC.RECONVERGENT B0 ;  /* 0x0000000000007941 */ /* 0x000fea0003800200 */
.L_x_1:
[----:B0-----:R-:W-:Y:S01]  /*0280*/  IMAD.MOV.U32 R3, RZ, RZ, R11 ;  /* 0x000000ffff037224 */ /* 0x001fe200078e000b */
[----:B------:R-:W-:Y:S06]  /*0290*/  @!P1 BRA `(.L_x_3) ;  /* 0xfffffffc00b09947 */ /* 0x000fec000383ffff */
[----:B------:R-:W-:Y:S05]  /*02a0*/  EXIT ;  /* 0x000000000000794d */ /* 0x000fea0003800000 */
.L_x_4:
[----:B------:R-:W-:-:S00]  /*02b0*/  BRA `(.L_x_4) ;  /* 0xfffffffc00fc7947 */ /* 0x000fc0000383ffff */
[----:B------:R-:W-:-:S00]  /*02c0*/  NOP ;  /* 0x0000000000007918 */ /* 0x000fc00000000000 */
        /* <DEDUP_REMOVED lines=11> */
.L_x_6:


//--------------------- .text._Z3dotPiS_S_ii      --------------------------
	.section	.text._Z3dotPiS_S_ii,"ax",@progbits
	.align	128
        .global         _Z3dotPiS_S_ii
        .type           _Z3dotPiS_S_ii,@function
        .size           _Z3dotPiS_S_ii,(.L_x_7 - _Z3dotPiS_S_ii)
        .other          _Z3dotPiS_S_ii,@"STO_CUDA_ENTRY STV_DEFAULT"
_Z3dotPiS_S_ii:
.text._Z3dotPiS_S_ii:
[----:B------:R-:W-:Y:S01]  /*0000*/  LDC R1, c[0x0][0x37c] ;  /* 0x0000df00ff017b82 */ /* 0x000fe20000000800 */
[----:B------:R-:W0:Y:S07]  /*0010*/  S2R R9, SR_TID.X ;  /* 0x0000000000097919 */ /* 0x000e2e0000002100 */
[----:B------:R-:W0:Y:S01]  /*0020*/  LDC.64 R2, c[0x0][0x380] ;  /* 0x0000e000ff027b82 */ /* 0x000e220000000a00 */
[----:B------:R-:W1:Y:S07]  /*0030*/  LDCU.64 UR4, c[0x0][0x358] ;  /* 0x00006b00ff0477ac */ /* 0x000e6e0008000a00 */
[----:B------:R-:W2:Y:S08]  /*0040*/  LDC.64 R4, c[0x0][0x388] ;  /* 0x0000e200ff047b82 */ /* 0x000eb00000000a00 */
[----:B------:R-:W3:Y:S01]  /*0050*/  LDC.64 R6, c[0x0][0x390] ;  /* 0x0000e400ff067b82 */ /* 0x000ee20000000a00 */
[----:B0-----:R-:W-:-:S04]  /*0060*/  IMAD.WIDE.U32 R2, R9, 0x4, R2 ;  /* 0x0000000409027825 */ /* 0x001fc800078e0002 */
[C---:B--2---:R-:W-:Y:S02]  /*0070*/  IMAD.WIDE.U32 R4, R9.reuse, 0x4, R4 ;  /* 0x0000000409047825 */ /* 0x044fe400078e0004 */
[----:B-1----:R-:W2:Y:S04]  /*0080*/  LDG.E R2, desc[UR4][R2.64] ;  /* 0x0000000402027981 */ /* 0x002ea8000c1e1900 */
[----:B------:R-:W2:Y:S01]  /*0090*/  LDG.E R5, desc[UR4][R4.64] ;  /* 0x0000000404057981 */ /* 0x000ea2000c1e1900 */
[----:B---3--:R-:W-:-:S04]  /*00a0*/  IMAD.WIDE.U32 R6, R9, 0x4, R6 ;  /* 0x0000000409067825 */ /* 0x008fc800078e0006 */
[----:B--2---:R-:W-:-:S05]  /*00b0*/  IMAD R9, R2, R5, RZ ;  /* 0x0000000502097224 */ /* 0x004fca00078e02ff */
[----:B------:R-:W-:Y:S01]  /*00c0*/  STG.E desc[UR4][R6.64], R9 ;  /* 0x0000000906007986 */ /* 0x000fe2000c101904 */
[----:B------:R-:W-:Y:S05]  /*00d0*/  EXIT ;  /* 0x000000000000794d */ /* 0x000fea0003800000 */
.L_x_5:
        /* <DEDUP_REMOVED lines=10> */
.L_x_7:


//--------------------- .nv.global.init           --------------------------
	.section	.nv.global.init,"aw",@progbits
.nv.global.init:
	.type		$str,@object
	.size		$str,(.L_0 - $str)
$str:
        /*0000*/ 	.byte	0x25, 0x64, 0x00
.L_0:


//--------------------- .nv.shared.reserved.0     --------------------------
	.section	.nv.shared.reserved.0,"aw",@nobits
	.weak		__nv_reservedSMEM_offset_0_alias
	.size		__nv_reservedSMEM_offset_0_alias, 0, 64
	.other		__nv_reservedSMEM_offset_0_alias,@"STO_CUDA_RESERVED_SHARED STV_DEFAULT"
__nv_reservedSMEM_offset_0_alias:
	.zero		0
	.zero		64


//--------------------- .nv.constant0._Z3redPi    --------------------------
	.section	.nv.constant0._Z3redPi,"a",@progbits
	.sectionflags	@""
	.align	4
.nv.constant0._Z3redPi:
	.zero		904


//--------------------- .nv.constant0._Z3dotPiS_S_ii --------------------------
	.section	.nv.constant0._Z3dotPiS_S_ii,"a",@progbits
	.sectionflags	@""
	.align	4
.nv.constant0._Z3dotPiS_S_ii:
	.zero		928


//--------------------- SYMBOLS --------------------------

	.type		.nv.reservedSmem.offset0,@object
	.size		.nv.reservedSmem.offset0,0x4
	.type		vprintf,@function
